//
// Generated by NVIDIA NVVM Compiler
//
// Compiler Build ID: CL-36424714
// Cuda compilation tools, release 13.0, V13.0.88
// Based on NVVM 20.0.0
//

.version 9.0
.target sm_100
.address_size 64

	// .globl	_Z15occupancy_countPi

.visible .entry _Z15occupancy_countPi(
	.param .u64 .ptr .align 1 _Z15occupancy_countPi_param_0
)
{
	.reg .b32 	%r<6>;
	.reg .b64 	%rd<5>;

	ld.param.u64 	%rd1, [_Z15occupancy_countPi_param_0];
	cvta.to.global.u64 	%rd2, %rd1;
	mov.u32 	%r1, %ctaid.x;
	mov.u32 	%r2, %ntid.x;
	mov.u32 	%r3, %tid.x;
	mad.lo.s32 	%r4, %r1, %r2, %r3;
	mul.wide.s32 	%rd3, %r4, 4;
	add.s64 	%rd4, %rd2, %rd3;
	mov.b32 	%r5, 36;
	st.global.u32 	[%rd4], %r5;
	ret;

}


// ===== COMPILED SASS (sm_100) =====

	.target	sm_100

	.elftype	@"ET_EXEC"


//--------------------- .note.nv.tkinfo           --------------------------
	.section	.note.nv.tkinfo,"",@"SHT_NOTE"
	.sectionflags	@"SHF_NOTE_NV_TKINFO"
	.tkinfo
        /*0018*/ 	.word	0x00000002
        /*0030*/ 	.string	""
        /*0030*/ 	.string	"ptxas"
        /*0030*/ 	.string	"Cuda compilation tools, release 13.0, V13.0.88"
        /*0030*/ 	.string	"Build cuda_13.0.r13.0/compiler.36424714_0"
        /*0030*/ 	.string	"-arch sm_100 -m 64 "



//--------------------- .note.nv.cuinfo           --------------------------
	.section	.note.nv.cuinfo,"",@"SHT_NOTE"
	.sectionflags	@"SHF_NOTE_NV_CUINFO"
        /*0018*/ 	.short	0x0002
        /*001a*/ 	.short	0x0064
        /*001c*/ 	.short	0x0082
	.zero		2


//--------------------- .nv.info                  --------------------------
	.section	.nv.info,"",@"SHT_CUDA_INFO"
	.align	4


	//----- nvinfo : EIATTR_REGCOUNT
	.align		4
        /*0000*/ 	.byte	0x04, 0x2f
        /*0002*/ 	.short	(.L_1 - .L_0)
	.align		4
.L_0:
        /*0004*/ 	.word	index@(_Z15occupancy_countPi)
        /*0008*/ 	.word	0x0000000a


	//----- nvinfo : EIATTR_FRAME_SIZE
	.align		4
.L_1:
        /*000c*/ 	.byte	0x04, 0x11
        /*000e*/ 	.short	(.L_3 - .L_2)
	.align		4
.L_2:
        /*0010*/ 	.word	index@(_Z15occupancy_countPi)
        /*0014*/ 	.word	0x00000000


	//----- nvinfo : EIATTR_MIN_STACK_SIZE
	.align		4
.L_3:
        /*0018*/ 	.byte	0x04, 0x12
        /*001a*/ 	.short	(.L_5 - .L_4)
	.align		4
.L_4:
        /*001c*/ 	.word	index@(_Z15occupancy_countPi)
        /*0020*/ 	.word	0x00000000
.L_5:


//--------------------- .nv.compat                --------------------------
	.section	.nv.compat,"",@"SHT_CUDA_COMPAT_INFO"
	.align	4
        /*0000*/ 	.byte	0x02, 0x09, 0x00, 0x00, 0x02, 0x02, 0x01, 0x00, 0x02, 0x05, 0x05, 0x00, 0x03, 0x07, 0x01, 0x01
        /*0010*/ 	.byte	0x02, 0x03, 0x00, 0x00, 0x02, 0x06, 0x01, 0x00, 0x04, 0x0b, 0x08, 0x00, 0x09, 0x00, 0x00, 0x00
        /*0020*/ 	.byte	0x00, 0x00, 0x00, 0x00


//--------------------- .nv.info._Z15occupancy_countPi --------------------------
	.section	.nv.info._Z15occupancy_countPi,"",@"SHT_CUDA_INFO"
	.sectionflags	@""
	.align	4


	//----- nvinfo : EIATTR_CUDA_API_VERSION
	.align		4
        /*0000*/ 	.byte	0x04, 0x37
        /*0002*/ 	.short	(.L_7 - .L_6)
.L_6:
        /*0004*/ 	.word	0x00000082


	//----- nvinfo : EIATTR_KPARAM_INFO
	.align		4
.L_7:
        /*0008*/ 	.byte	0x04, 0x17
        /*000a*/ 	.short	(.L_9 - .L_8)
.L_8:
        /*000c*/ 	.word	0x00000000
        /*0010*/ 	.short	0x0000
        /*0012*/ 	.short	0x0000
        /*0014*/ 	.byte	0x00, 0xf5, 0x21, 0x00


	//----- nvinfo : EIATTR_SPARSE_MMA_MASK
	.align		4
.L_9:
        /*0018*/ 	.byte	0x03, 0x50
        /*001a*/ 	.short	0x0000


	//----- nvinfo : EIATTR_MAXREG_COUNT
	.align		4
        /*001c*/ 	.byte	0x03, 0x1b
        /*001e*/ 	.short	0x00ff


	//----- nvinfo : EIATTR_MERCURY_ISA_VERSION
	.align		4
        /*0020*/ 	.byte	0x03, 0x5f
        /*0022*/ 	.short	0x0101


	//----- nvinfo : EIATTR_VRC_CTA_INIT_COUNT
	.align		4
        /*0024*/ 	.byte	0x02, 0x4a
	.zero		1
	.zero		1


	//----- nvinfo : EIATTR_EXIT_INSTR_OFFSETS
	.align		4
        /*0028*/ 	.byte	0x04, 0x1c
        /*002a*/ 	.short	(.L_11 - .L_10)


	//   ....[0]....
.L_10:
        /*002c*/ 	.word	0x000000a0


	//----- nvinfo : EIATTR_CBANK_PARAM_SIZE
	.align		4
.L_11:
        /*0030*/ 	.byte	0x03, 0x19
        /*0032*/ 	.short	0x0008


	//----- nvinfo : EIATTR_PARAM_CBANK
	.align		4
        /*0034*/ 	.byte	0x04, 0x0a
        /*0036*/ 	.short	(.L_13 - .L_12)
	.align		4
.L_12:
        /*0038*/ 	.word	index@(.nv.constant0._Z15occupancy_countPi)
        /*003c*/ 	.short	0x0380
        /*003e*/ 	.short	0x0008


	//----- nvinfo : EIATTR_SW_WAR
	.align		4
.L_13:
        /*0040*/ 	.byte	0x04, 0x36
        /*0042*/ 	.short	(.L_15 - .L_14)
.L_14:
        /*0044*/ 	.word	0x00000008
.L_15:


//--------------------- .nv.callgraph             --------------------------
	.section	.nv.callgraph,"",@"SHT_CUDA_CALLGRAPH"
	.align	4
	.sectionentsize	8
	.align		4
        /*0000*/ 	.word	0x00000000
	.align		4
        /*0004*/ 	.word	0xffffffff
	.align		4
        /*0008*/ 	.word	0x00000000
	.align		4
        /*000c*/ 	.word	0xfffffffe
	.align		4
        /*0010*/ 	.word	0x00000000
	.align		4
        /*0014*/ 	.word	0xfffffffd
	.align		4
        /*0018*/ 	.word	0x00000000
	.align		4
        /*001c*/ 	.word	0xfffffffc


//--------------------- .text._Z15occupancy_countPi --------------------------
	.section	.text._Z15occupancy_countPi,"ax",@progbits
	.align	128
        .global         _Z15occupancy_countPi
        .type           _Z15occupancy_countPi,@function
        .size           _Z15occupancy_countPi,(.L_x_1 - _Z15occupancy_countPi)
        .other          _Z15occupancy_countPi,@"STO_CUDA_ENTRY STV_DEFAULT"
_Z15occupancy_countPi:
.text._Z15occupancy_countPi:
[----:B------:R-:W-:Y:S01]  /*0000*/  LDC R1, c[0x0][0x37c] ;  /* 0x0000df00ff017b82 */ /* 0x000fe20000000800 */
[----:B------:R-:W0:Y:S07]  /*0010*/  S2R R0, SR_TID.X ;  /* 0x0000000000007919 */ /* 0x000e2e0000002100 */
[----:B------:R-:W0:Y:S01]  /*0020*/  S2UR UR6, SR_CTAID.X ;  /* 0x00000000000679c3 */ /* 0x000e220000002500 */
[----:B------:R-:W1:Y:S01]  /*0030*/  LDCU.64 UR4, c[0x0][0x358] ;  /* 0x00006b00ff0477ac */ /* 0x000e620008000a00 */
[----:B------:R-:W-:-:S06]  /*0040*/  HFMA2 R7, -RZ, RZ, 0, 2.1457672119140625e-06 ;  /* 0x00000024ff077431 */ /* 0x000fcc00000001ff */
[----:B------:R-:W0:Y:S08]  /*0050*/  LDC R5, c[0x0][0x360] ;  /* 0x0000d800ff057b82 */ /* 0x000e300000000800 */
[----:B------:R-:W2:Y:S01]  /*0060*/  LDC.64 R2, c[0x0][0x380] ;  /* 0x0000e000ff027b82 */ /* 0x000ea20000000a00 */
[----:B0-----:R-:W-:-:S04]  /*0070*/  IMAD R5, R5, UR6, R0 ;  /* 0x0000000605057c24 */ /* 0x001fc8000f8e0200 */
[----:B--2---:R-:W-:-:S05]  /*0080*/  IMAD.WIDE R2, R5, 0x4, R2 ;  /* 0x0000000405027825 */ /* 0x004fca00078e0202 */
[----:B-1----:R-:W-:Y:S01]  /*0090*/  STG.E desc[UR4][R2.64], R7 ;  /* 0x0000000702007986 */ /* 0x002fe2000c101904 */
[----:B------:R-:W-:Y:S05]  /*00a0*/  EXIT ;  /* 0x000000000000794d */ /* 0x000fea0003800000 */
.L_x_0:
[----:B------:R-:W-:-:S00]  /*00b0*/  BRA `(.L_x_0) ;  /* 0xfffffffc00fc7947 */ /* 0x000fc0000383ffff */
[----:B------:R-:W-:-:S00]  /*00c0*/  NOP ;  /* 0x0000000000007918 */ /* 0x000fc00000000000 */
        /* <DEDUP_REMOVED lines=11> */
.L_x_1:


//--------------------- .nv.shared.reserved.0     --------------------------
	.section	.nv.shared.reserved.0,"aw",@nobits
	.weak		__nv_reservedSMEM_offset_0_alias
	.size		__nv_reservedSMEM_offset_0_alias, 0, 64
	.other		__nv_reservedSMEM_offset_0_alias,@"STO_CUDA_RESERVED_SHARED STV_DEFAULT"
__nv_reservedSMEM_offset_0_alias:
	.zero		0
	.zero		64


//--------------------- .nv.constant0._Z15occupancy_countPi --------------------------
	.section	.nv.constant0._Z15occupancy_countPi,"a",@progbits
	.sectionflags	@""
	.align	4
.nv.constant0._Z15occupancy_countPi:
	.zero		904


//--------------------- SYMBOLS --------------------------

	.type		.nv.reservedSmem.offset0,@object
	.size		.nv.reservedSmem.offset0,0x4
